	.headerflags	@"EF_CUDA_TEXMODE_UNIFIED EF_CUDA_64BIT_ADDRESS EF_CUDA_ACCELERATORS EF_CUDA_SM90 EF_CUDA_VIRTUAL_SM(EF_CUDA_SM90)"
	.elftype	@"ET_EXEC"


//--------------------- .nv.info                  --------------------------
	.section	.nv.info,"",@"SHT_CUDA_INFO"
	.align	4


	//----- nvinfo : EIATTR_REGCOUNT
	.align		4
        /*0000*/ 	.byte	0x04, 0x2f
        /*0002*/ 	.short	(.L_3 - .L_2)
	.align		4
.L_2:
        /*0004*/ 	.word	index@(triton_poi_fused_clone_2)
        /*0008*/ 	.word	0x0000001a


	//----- nvinfo : EIATTR_MIN_STACK_SIZE
	.align		4
.L_3:
        /*000c*/ 	.byte	0x04, 0x12
        /*000e*/ 	.short	(.L_5 - .L_4)
	.align		4
.L_4:
        /*0010*/ 	.word	index@(triton_poi_fused_clone_2)
        /*0014*/ 	.word	0x00000000


	//----- nvinfo : EIATTR_FRAME_SIZE
	.align		4
.L_5:
        /*0018*/ 	.byte	0x04, 0x11
        /*001a*/ 	.short	(.L_7 - .L_6)
	.align		4
.L_6:
        /*001c*/ 	.word	index@(triton_poi_fused_clone_2)
        /*0020*/ 	.word	0x00000000


	//----- nvinfo : EIATTR_MIN_STACK_SIZE
	.align		4
.L_7:
        /*0024*/ 	.byte	0x04, 0x12
        /*0026*/ 	.short	(.L_9 - .L_8)
	.align		4
.L_8:
        /*0028*/ 	.word	index@(triton_poi_fused_clone_2)
        /*002c*/ 	.word	0x00000000
.L_9:


//--------------------- .nv.info.triton_poi_fused_clone_2 --------------------------
	.section	.nv.info.triton_poi_fused_clone_2,"",@"SHT_CUDA_INFO"
	.sectionflags	@""
	.align	4


	//----- nvinfo : EIATTR_CUDA_API_VERSION
	.align		4
        /*0000*/ 	.byte	0x04, 0x37
        /*0002*/ 	.short	(.L_11 - .L_10)
.L_10:
        /*0004*/ 	.word	0x0000007c


	//----- nvinfo : EIATTR_KPARAM_INFO
	.align		4
.L_11:
        /*0008*/ 	.byte	0x04, 0x17
        /*000a*/ 	.short	(.L_13 - .L_12)
.L_12:
        /*000c*/ 	.word	0x00000000
        /*0010*/ 	.short	0x0007
        /*0012*/ 	.short	0x0034
        /*0014*/ 	.byte	0x00, 0xf0, 0x11, 0x00


	//----- nvinfo : EIATTR_KPARAM_INFO
	.align		4
.L_13:
        /*0018*/ 	.byte	0x04, 0x17
        /*001a*/ 	.short	(.L_15 - .L_14)
.L_14:
        /*001c*/ 	.word	0x00000000
        /*0020*/ 	.short	0x0006
        /*0022*/ 	.short	0x0030
        /*0024*/ 	.byte	0x00, 0xf0, 0x11, 0x00


	//----- nvinfo : EIATTR_KPARAM_INFO
	.align		4
.L_15:
        /*0028*/ 	.byte	0x04, 0x17
        /*002a*/ 	.short	(.L_17 - .L_16)
.L_16:
        /*002c*/ 	.word	0x00000000
        /*0030*/ 	.short	0x0005
        /*0032*/ 	.short	0x0028
        /*0034*/ 	.byte	0x00, 0xf4, 0x21, 0x00


	//----- nvinfo : EIATTR_KPARAM_INFO
	.align		4
.L_17:
        /*0038*/ 	.byte	0x04, 0x17
        /*003a*/ 	.short	(.L_19 - .L_18)
.L_18:
        /*003c*/ 	.word	0x00000000
        /*0040*/ 	.short	0x0004
        /*0042*/ 	.short	0x0020
        /*0044*/ 	.byte	0x00, 0xf4, 0x21, 0x00


	//----- nvinfo : EIATTR_KPARAM_INFO
	.align		4
.L_19:
        /*0048*/ 	.byte	0x04, 0x17
        /*004a*/ 	.short	(.L_21 - .L_20)
.L_20:
        /*004c*/ 	.word	0x00000000
        /*0050*/ 	.short	0x0003
        /*0052*/ 	.short	0x0018
        /*0054*/ 	.byte	0x00, 0xf4, 0x21, 0x00


	//----- nvinfo : EIATTR_KPARAM_INFO
	.align		4
.L_21:
        /*0058*/ 	.byte	0x04, 0x17
        /*005a*/ 	.short	(.L_23 - .L_22)
.L_22:
        /*005c*/ 	.word	0x00000000
        /*0060*/ 	.short	0x0002
        /*0062*/ 	.short	0x0010
        /*0064*/ 	.byte	0x00, 0xf4, 0x21, 0x00


	//----- nvinfo : EIATTR_KPARAM_INFO
	.align		4
.L_23:
        /*0068*/ 	.byte	0x04, 0x17
        /*006a*/ 	.short	(.L_25 - .L_24)
.L_24:
        /*006c*/ 	.word	0x00000000
        /*0070*/ 	.short	0x0001
        /*0072*/ 	.short	0x0008
        /*0074*/ 	.byte	0x00, 0xf4, 0x21, 0x00


	//----- nvinfo : EIATTR_KPARAM_INFO
	.align		4
.L_25:
        /*0078*/ 	.byte	0x04, 0x17
        /*007a*/ 	.short	(.L_27 - .L_26)
.L_26:
        /*007c*/ 	.word	0x00000000
        /*0080*/ 	.short	0x0000
        /*0082*/ 	.short	0x0000
        /*0084*/ 	.byte	0x00, 0xf4, 0x21, 0x00


	//----- nvinfo : EIATTR_SPARSE_MMA_MASK
	.align		4
.L_27:
        /*0088*/ 	.byte	0x03, 0x50
        /*008a*/ 	.short	0x0000


	//----- nvinfo : EIATTR_MAXREG_COUNT
	.align		4
        /*008c*/ 	.byte	0x03, 0x1b
        /*008e*/ 	.short	0x00ff


	//----- nvinfo : EIATTR_EXIT_INSTR_OFFSETS
	.align		4
        /*0090*/ 	.byte	0x04, 0x1c
        /*0092*/ 	.short	(.L_29 - .L_28)


	//   ....[0]....
.L_28:
        /*0094*/ 	.word	0x00000610


	//   ....[1]....
        /*0098*/ 	.word	0x00000680


	//----- nvinfo : EIATTR_REQNTID
	.align		4
.L_29:
        /*009c*/ 	.byte	0x04, 0x10
        /*009e*/ 	.short	(.L_31 - .L_30)
.L_30:
        /*00a0*/ 	.word	0x00000080
        /*00a4*/ 	.word	0x00000001
        /*00a8*/ 	.word	0x00000001


	//----- nvinfo : EIATTR_CBANK_PARAM_SIZE
	.align		4
.L_31:
        /*00ac*/ 	.byte	0x03, 0x19
        /*00ae*/ 	.short	0x0038


	//----- nvinfo : EIATTR_PARAM_CBANK
	.align		4
        /*00b0*/ 	.byte	0x04, 0x0a
        /*00b2*/ 	.short	(.L_33 - .L_32)
	.align		4
.L_32:
        /*00b4*/ 	.word	index@(.nv.constant0.triton_poi_fused_clone_2)
        /*00b8*/ 	.short	0x0210
        /*00ba*/ 	.short	0x0038


	//----- nvinfo : EIATTR_SW_WAR
	.align		4
.L_33:
        /*00bc*/ 	.byte	0x04, 0x36
        /*00be*/ 	.short	(.L_35 - .L_34)
.L_34:
        /*00c0*/ 	.word	0x00000008
.L_35:


//--------------------- .nv.callgraph             --------------------------
	.section	.nv.callgraph,"",@"SHT_CUDA_CALLGRAPH"
	.align	4
	.sectionentsize	8
	.align		4
        /*0000*/ 	.word	0x00000000
	.align		4
        /*0004*/ 	.word	0xffffffff
	.align		4
        /*0008*/ 	.word	0x00000000
	.align		4
        /*000c*/ 	.word	0xfffffffe
	.align		4
        /*0010*/ 	.word	0x00000000
	.align		4
        /*0014*/ 	.word	0xfffffffd
	.align		4
        /*0018*/ 	.word	0x00000000
	.align		4
        /*001c*/ 	.word	0xfffffffc


//--------------------- .nv.constant4             --------------------------
	.section	.nv.constant4,"a",@progbits
	.align	8
	.align		8
.nv.constant4:
        /*0000*/ 	.dword	_$_str
	.align		8
        /*0008*/ 	.dword	_$_str_$_2


//--------------------- .text.triton_poi_fused_clone_2 --------------------------
	.section	.text.triton_poi_fused_clone_2,"ax",@progbits
	.sectionflags	@"SHF_BARRIERS=1"
	.align	128
        .global         triton_poi_fused_clone_2
        .type           triton_poi_fused_clone_2,@function
        .size           triton_poi_fused_clone_2,(.L_x_1 - triton_poi_fused_clone_2)
        .other          triton_poi_fused_clone_2,@"STO_CUDA_ENTRY STV_DEFAULT"
triton_poi_fused_clone_2:
.text.triton_poi_fused_clone_2:
[----:B------:R-:W0:Y:S01]  /*0000*/  LDC R1, c[0x0][0x28] ;  /* 0x00000a00ff017b82 */ /* 0x000e220000000800 */
[----:B------:R-:W1:Y:S07]  /*0010*/  S2R R13, SR_CTAID.Y ;  /* 0x00000000000d7919 */ /* 0x000e6e0000002600 */
[----:B------:R-:W2:Y:S01]  /*0020*/  LDC.64 R2, c[0x0][0x220] ;  /* 0x00008800ff027b82 */ /* 0x000ea20000000a00 */
[----:B------:R-:W-:Y:S01]  /*0030*/  IMAD.MOV.U32 R17, RZ, RZ, RZ ;  /* 0x000000ffff117224 */ /* 0x000fe200078e00ff */
[----:B------:R-:W-:Y:S01]  /*0040*/  ULDC.64 UR6, c[0x0][0x208] ;  /* 0x0000820000067ab9 */ /* 0x000fe20000000a00 */
[----:B------:R-:W3:Y:S01]  /*0050*/  S2R R16, SR_TID.X ;  /* 0x0000000000107919 */ /* 0x000ee20000002100 */
[----:B------:R-:W4:Y:S01]  /*0060*/  S2R R15, SR_CTAID.X ;  /* 0x00000000000f7919 */ /* 0x000f220000002500 */
[----:B------:R-:W-:-:S03]  /*0070*/  IMAD.MOV.U32 R14, RZ, RZ, RZ ;  /* 0x000000ffff0e7224 */ /* 0x000fc600078e00ff */
[----:B------:R-:W5:Y:S08]  /*0080*/  LDC.64 R8, c[0x0][0x210] ;  /* 0x00008400ff087b82 */ /* 0x000f700000000a00 */
[----:B------:R-:W2:Y:S01]  /*0090*/  LDC.64 R10, c[0x0][0x218] ;  /* 0x00008600ff0a7b82 */ /* 0x000ea20000000a00 */
[----:B-1----:R-:W-:Y:S02]  /*00a0*/  IMAD.SHL.U32 R13, R13, 0x40, RZ ;  /* 0x000000400d0d7824 */ /* 0x002fe400078e00ff */
[----:B---3--:R-:W-:-:S05]  /*00b0*/  IMAD.SHL.U32 R0, R16, 0x2, RZ ;  /* 0x0000000210007824 */ /* 0x008fca00078e00ff */
[----:B------:R-:W-:-:S04]  /*00c0*/  LOP3.LUT R4, R13, 0x3e, R0, 0xf8, !PT ;  /* 0x0000003e0d047812 */ /* 0x000fc800078ef800 */
[----:B------:R-:W-:Y:S02]  /*00d0*/  SHF.R.S32.HI R5, RZ, 0x1f, R4 ;  /* 0x0000001fff057819 */ /* 0x000fe40000011404 */
[----:B------:R-:W-:Y:S02]  /*00e0*/  ISETP.GE.AND P1, PT, R4, 0x40, PT ;  /* 0x000000400400780c */ /* 0x000fe40003f26270 */
[----:B------:R-:W-:-:S04]  /*00f0*/  LEA.HI R5, R5, R4, RZ, 0x2 ;  /* 0x0000000405057211 */ /* 0x000fc800078f10ff */
[----:B------:R-:W-:-:S04]  /*0100*/  SHF.R.S32.HI R6, RZ, 0x2, R5 ;  /* 0x00000002ff067819 */ /* 0x000fc80000011405 */
[----:B------:R-:W-:-:S04]  /*0110*/  LEA.HI R7, R6, R6, RZ, 0x2 ;  /* 0x0000000606077211 */ /* 0x000fc800078f10ff */
[----:B------:R-:W-:-:S05]  /*0120*/  LOP3.LUT R7, R7, 0xfffffffc, RZ, 0xc0, !PT ;  /* 0xfffffffc07077812 */ /* 0x000fca00078ec0ff */
[----:B------:R-:W-:-:S04]  /*0130*/  IMAD.IADD R21, R6, 0x1, -R7 ;  /* 0x0000000106157824 */ /* 0x000fc800078e0a07 */
[----:B--2---:R-:W-:-:S05]  /*0140*/  IMAD.WIDE R2, R21, 0x4, R2 ;  /* 0x0000000415027825 */ /* 0x004fca00078e0202 */
[----:B------:R-:W2:Y:S04]  /*0150*/  @!P1 LDG.E.EL R17, desc[UR6][R2.64] ;  /* 0x0000000602119981 */ /* 0x000ea8000c2e1900 */
[----:B------:R1:W3:Y:S01]  /*0160*/  @!P1 LDG.E.EL R14, desc[UR6][R2.64] ;  /* 0x00000006020e9981 */ /* 0x0002e2000c2e1900 */
[----:B------:R-:W-:Y:S01]  /*0170*/  SHF.R.U32.HI R12, RZ, 0x5, R16 ;  /* 0x00000005ff0c7819 */ /* 0x000fe20000011610 */
[----:B----4-:R-:W-:Y:S01]  /*0180*/  IMAD.SHL.U32 R15, R15, 0x4, RZ ;  /* 0x000000040f0f7824 */ /* 0x010fe200078e00ff */
[----:B------:R-:W-:Y:S01]  /*0190*/  LOP3.LUT R7, R5, 0xfffffffc, RZ, 0xc0, !PT ;  /* 0xfffffffc05077812 */ /* 0x000fe200078ec0ff */
[----:B0-----:R-:W-:Y:S01]  /*01a0*/  IMAD.WIDE R10, R21, 0x4, R10 ;  /* 0x00000004150a7825 */ /* 0x001fe200078e020a */
[----:B------:R-:W-:-:S03]  /*01b0*/  SGXT.U32 R12, R12, 0x2 ;  /* 0x000000020c0c781a */ /* 0x000fc60000000000 */
[----:B------:R-:W-:Y:S01]  /*01c0*/  IMAD.IADD R18, R4, 0x1, -R7 ;  /* 0x0000000104127824 */ /* 0x000fe200078e0a07 */
[----:B------:R-:W-:-:S04]  /*01d0*/  LOP3.LUT R5, R15, R12, RZ, 0xfc, !PT ;  /* 0x0000000c0f057212 */ /* 0x000fc800078efcff */
[C---:B------:R-:W-:Y:S02]  /*01e0*/  ISETP.GE.AND P0, PT, R5.reuse, 0x4, PT ;  /* 0x000000040500780c */ /* 0x040fe40003f06270 */
[----:B------:R-:W-:Y:S02]  /*01f0*/  LEA R5, R5, R18, 0x2 ;  /* 0x0000001205057211 */ /* 0x000fe400078e10ff */
[----:B------:R-:W-:Y:S02]  /*0200*/  CS2R R18, SRZ ;  /* 0x0000000000127805 */ /* 0x000fe4000001ff00 */
[----:B------:R-:W-:Y:S01]  /*0210*/  ISETP.LT.AND P0, PT, R4, 0x40, !P0 ;  /* 0x000000400400780c */ /* 0x000fe20004701270 */
[----:B-1----:R-:W-:Y:S02]  /*0220*/  IMAD R3, R6, 0x10, R5 ;  /* 0x0000001006037824 */ /* 0x002fe400078e0205 */
[----:B------:R-:W0:Y:S01]  /*0230*/  LDC.64 R6, c[0x0][0x228] ;  /* 0x00008a00ff067b82 */ /* 0x000e220000000a00 */
[----:B------:R-:W4:Y:S01]  /*0240*/  @!P1 LDG.E.EL R19, desc[UR6][R10.64] ;  /* 0x000000060a139981 */ /* 0x000f22000c2e1900 */
[----:B-----5:R-:W-:Y:S01]  /*0250*/  IMAD.WIDE R8, R3, 0x4, R8 ;  /* 0x0000000403087825 */ /* 0x020fe200078e0208 */
[----:B------:R-:W-:-:S02]  /*0260*/  CS2R R2, SRZ ;  /* 0x0000000000027805 */ /* 0x000fc4000001ff00 */
[----:B------:R-:W5:Y:S03]  /*0270*/  @!P1 LDG.E.EL R18, desc[UR6][R10.64] ;  /* 0x000000060a129981 */ /* 0x000f66000c2e1900 */
[----:B------:R-:W1:Y:S02]  /*0280*/  LDC.64 R4, c[0x0][0x230] ;  /* 0x00008c00ff047b82 */ /* 0x000e640000000a00 */
[----:B------:R-:W4:Y:S01]  /*0290*/  @P0 LDG.E.EL.64 R2, desc[UR6][R8.64] ;  /* 0x0000000608020981 */ /* 0x000f22000c2e1b00 */
[----:B------:R-:W-:Y:S01]  /*02a0*/  CS2R R22, SRZ ;  /* 0x0000000000167805 */ /* 0x000fe2000001ff00 */
[----:B0-----:R-:W-:-:S05]  /*02b0*/  IMAD.WIDE R6, R21, 0x4, R6 ;  /* 0x0000000415067825 */ /* 0x001fca00078e0206 */
[----:B------:R-:W5:Y:S01]  /*02c0*/  @!P1 LDG.E.EL R22, desc[UR6][R6.64] ;  /* 0x0000000606169981 */ /* 0x000f62000c2e1900 */
[----:B-1----:R-:W-:Y:S01]  /*02d0*/  IMAD.WIDE R4, R21, 0x4, R4 ;  /* 0x0000000415047825 */ /* 0x002fe200078e0204 */
[----:B------:R-:W-:Y:S02]  /*02e0*/  CS2R R20, SRZ ;  /* 0x0000000000147805 */ /* 0x000fe4000001ff00 */
[----:B------:R0:W5:Y:S04]  /*02f0*/  @!P1 LDG.E.EL R23, desc[UR6][R6.64] ;  /* 0x0000000606179981 */ /* 0x000168000c2e1900 */
[----:B------:R-:W5:Y:S04]  /*0300*/  @!P1 LDG.E.EL R21, desc[UR6][R4.64] ;  /* 0x0000000604159981 */ /* 0x000f68000c2e1900 */
[----:B------:R1:W5:Y:S01]  /*0310*/  @!P1 LDG.E.EL R20, desc[UR6][R4.64] ;  /* 0x0000000604149981 */ /* 0x000362000c2e1900 */
[----:B------:R-:W1:Y:S01]  /*0320*/  S2UR UR5, SR_CgaCtaId ;  /* 0x00000000000579c3 */ /* 0x000e620000008800 */
[----:B0-----:R-:W-:Y:S01]  /*0330*/  IMAD.MOV.U32 R6, RZ, RZ, 0x3e800000 ;  /* 0x3e800000ff067424 */ /* 0x001fe200078e00ff */
[----:B------:R-:W-:Y:S01]  /*0340*/  UMOV UR4, 0x400 ;  /* 0x0000040000047882 */ /* 0x000fe20000000000 */
[----:B------:R-:W-:Y:S01]  /*0350*/  IMAD.SHL.U32 R7, R16, 0x8, RZ ;  /* 0x0000000810077824 */ /* 0x000fe200078e00ff */
[----:B-1----:R-:W-:-:S04]  /*0360*/  SHF.R.U32.HI R4, RZ, 0x1, R16 ;  /* 0x00000001ff047819 */ /* 0x002fc80000011610 */
[----:B------:R-:W-:-:S04]  /*0370*/  SGXT.U32 R4, R4, 0x6 ;  /* 0x000000060404781a */ /* 0x000fc80000000000 */
[----:B------:R-:W-:Y:S02]  /*0380*/  LOP3.LUT R13, R13, R4, RZ, 0xfc, !PT ;  /* 0x000000040d0d7212 */ /* 0x000fe400078efcff */
[----:B------:R-:W-:Y:S01]  /*0390*/  LOP3.LUT R4, R7, 0xf8, RZ, 0xc0, !PT ;  /* 0x000000f807047812 */ /* 0x000fe200078ec0ff */
[----:B------:R-:W-:Y:S01]  /*03a0*/  UPRMT UR4, UR5, 0x654, UR4 ;  /* 0x0000065405047896 */ /* 0x000fe20008000004 */
[----:B------:R-:W-:-:S05]  /*03b0*/  LOP3.LUT R12, R12, 0xf8, R7, 0xf8, !PT ;  /* 0x000000f80c0c7812 */ /* 0x000fca00078ef807 */
[----:B------:R-:W-:-:S05]  /*03c0*/  IADD3 R11, R4, UR4, RZ ;  /* 0x00000004040b7c10 */ /* 0x000fca000fffe0ff */
[----:B------:R-:W-:Y:S01]  /*03d0*/  IMAD R11, R12, 0x4, R11 ;  /* 0x000000040c0b7824 */ /* 0x000fe200078e020b */
[----:B------:R-:W-:Y:S02]  /*03e0*/  LOP3.LUT R4, R15, 0x2, R0, 0xf8, !PT ;  /* 0x000000020f047812 */ /* 0x000fe400078ef800 */
[----:B------:R-:W-:Y:S02]  /*03f0*/  LOP3.LUT R0, R0, 0xfc, RZ, 0xc0, !PT ;  /* 0x000000fc00007812 */ /* 0x000fe400078ec0ff */
[----:B------:R-:W-:-:S04]  /*0400*/  LOP3.LUT R7, R7, 0x3f8, RZ, 0xc0, !PT ;  /* 0x000003f807077812 */ /* 0x000fc800078ec0ff */
[----:B------:R-:W-:Y:S01]  /*0410*/  IADD3 R0, R7, UR4, R0 ;  /* 0x0000000407007c10 */ /* 0x000fe2000fffe000 */
[----:B--2---:R-:W-:Y:S01]  /*0420*/  FADD R17, R17, 9.9999997473787516356e-06 ;  /* 0x3727c5ac11117421 */ /* 0x004fe20000000000 */
[----:B---3--:R-:W-:-:S03]  /*0430*/  FADD R14, R14, 9.9999997473787516356e-06 ;  /* 0x3727c5ac0e0e7421 */ /* 0x008fc60000000000 */
[----:B------:R-:W0:Y:S08]  /*0440*/  MUFU.SQRT R8, R17 ;  /* 0x0000001100087308 */ /* 0x000e300000002000 */
[----:B------:R-:W1:Y:S01]  /*0450*/  MUFU.SQRT R9, R14 ;  /* 0x0000000e00097308 */ /* 0x000e620000002000 */
[C---:B0-----:R-:W-:Y:S02]  /*0460*/  FSETP.GT.AND P0, PT, R8.reuse, 8.50705917302346158658e+37, PT ;  /* 0x7e8000000800780b */ /* 0x041fe40003f04000 */
[----:B------:R-:W-:-:S02]  /*0470*/  FSETP.GEU.AND P2, PT, R8, 1.175494350822287508e-38, PT ;  /* 0x008000000800780b */ /* 0x000fc40003f4e000 */
[C---:B-1----:R-:W-:Y:S02]  /*0480*/  FSETP.GT.AND P1, PT, R9.reuse, 8.50705917302346158658e+37, PT ;  /* 0x7e8000000900780b */ /* 0x042fe40003f24000 */
[----:B------:R-:W-:-:S07]  /*0490*/  FSETP.GEU.AND P3, PT, R9, 1.175494350822287508e-38, PT ;  /* 0x008000000900780b */ /* 0x000fce0003f6e000 */
[----:B------:R-:W-:-:S04]  /*04a0*/  @P0 FMUL R8, R8, 0.25 ;  /* 0x3e80000008080820 */ /* 0x000fc80000400000 */
[----:B------:R-:W-:Y:S01]  /*04b0*/  @!P2 FMUL R8, R8, 16777216 ;  /* 0x4b8000000808a820 */ /* 0x000fe20000400000 */
[----:B------:R-:W-:-:S04]  /*04c0*/  @P1 FMUL R9, R9, 0.25 ;  /* 0x3e80000009091820 */ /* 0x000fc80000400000 */
[----:B------:R-:W-:Y:S01]  /*04d0*/  @!P3 FMUL R9, R9, 16777216 ;  /* 0x4b8000000909b820 */ /* 0x000fe20000400000 */
[----:B------:R-:W0:Y:S01]  /*04e0*/  MUFU.RCP R8, R8 ;  /* 0x0000000800087308 */ /* 0x000e220000001000 */
[----:B------:R-:W-:-:S07]  /*04f0*/  FSEL R5, R6, 1, P0 ;  /* 0x3f80000006057808 */ /* 0x000fce0000000000 */
[----:B------:R-:W1:Y:S01]  /*0500*/  MUFU.RCP R9, R9 ;  /* 0x0000000900097308 */ /* 0x000e620000001000 */
[----:B------:R-:W-:Y:S01]  /*0510*/  FSEL R6, R6, 1, P1 ;  /* 0x3f80000006067808 */ /* 0x000fe20000800000 */
[----:B------:R-:W-:-:S04]  /*0520*/  @!P2 FMUL R5, R5, 16777216 ;  /* 0x4b8000000505a820 */ /* 0x000fc80000400000 */
[----:B------:R-:W-:Y:S01]  /*0530*/  @!P3 FMUL R6, R6, 16777216 ;  /* 0x4b8000000606b820 */ /* 0x000fe20000400000 */
[----:B----4-:R-:W-:Y:S01]  /*0540*/  FADD R2, -R19, R2 ;  /* 0x0000000213027221 */ /* 0x010fe20000000100 */
[----:B-----5:R-:W-:Y:S01]  /*0550*/  FADD R3, -R18, R3 ;  /* 0x0000000312037221 */ /* 0x020fe20000000100 */
[----:B0-----:R-:W-:Y:S01]  /*0560*/  FMUL R5, R8, R5 ;  /* 0x0000000508057220 */ /* 0x001fe20000400000 */
[----:B-1----:R-:W-:-:S03]  /*0570*/  FMUL R6, R9, R6 ;  /* 0x0000000609067220 */ /* 0x002fc60000400000 */
[----:B------:R-:W-:Y:S01]  /*0580*/  FMUL R2, R2, R5 ;  /* 0x0000000502027220 */ /* 0x000fe20000400000 */
[----:B------:R-:W-:-:S03]  /*0590*/  FMUL R3, R3, R6 ;  /* 0x0000000603037220 */ /* 0x000fc60000400000 */
[----:B------:R-:W-:Y:S01]  /*05a0*/  FFMA R2, R2, R22, R21 ;  /* 0x0000001602027223 */ /* 0x000fe20000000015 */
[----:B------:R-:W-:-:S04]  /*05b0*/  FFMA R3, R3, R23, R20 ;  /* 0x0000001703037223 */ /* 0x000fc80000000014 */
[----:B------:R0:W-:Y:S04]  /*05c0*/  STS [R11], R2 ;  /* 0x000000020b007388 */ /* 0x0001e80000000800 */
[----:B------:R0:W-:Y:S01]  /*05d0*/  STS [R11+0x14], R3 ;  /* 0x000014030b007388 */ /* 0x0001e20000000800 */
[----:B------:R-:W-:Y:S01]  /*05e0*/  BAR.SYNC.DEFER_BLOCKING 0x0 ;  /* 0x0000000000007b1d */ /* 0x000fe20000010000 */
[----:B------:R-:W-:-:S04]  /*05f0*/  ISETP.GE.AND P0, PT, R4, 0x4, PT ;  /* 0x000000040400780c */ /* 0x000fc80003f06270 */
[----:B------:R-:W-:-:S13]  /*0600*/  ISETP.LT.AND P0, PT, R13, 0x40, !P0 ;  /* 0x000000400d00780c */ /* 0x000fda0004701270 */
[----:B0-----:R-:W-:Y:S05]  /*0610*/  @!P0 EXIT ;  /* 0x000000000000894d */ /* 0x001fea0003800000 */
[----:B------:R-:W-:Y:S01]  /*0620*/  LDS R6, [R0] ;  /* 0x0000000000067984 */ /* 0x000fe20000000800 */
[----:B------:R-:W0:Y:S01]  /*0630*/  LDC.64 R2, c[0x0][0x238] ;  /* 0x00008e00ff027b82 */ /* 0x000e220000000a00 */
[----:B------:R-:W-:Y:S02]  /*0640*/  IMAD R13, R13, 0x4, R4 ;  /* 0x000000040d0d7824 */ /* 0x000fe400078e0204 */
[----:B------:R-:W1:Y:S02]  /*0650*/  LDS R7, [R0+0x4] ;  /* 0x0000040000077984 */ /* 0x000e640000000800 */
[----:B0-----:R-:W-:-:S05]  /*0660*/  IMAD.WIDE R2, R13, 0x4, R2 ;  /* 0x000000040d027825 */ /* 0x001fca00078e0202 */
[----:B-1----:R-:W-:Y:S01]  /*0670*/  STG.E.64 desc[UR6][R2.64], R6 ;  /* 0x0000000602007986 */ /* 0x002fe2000c101b06 */
[----:B------:R-:W-:Y:S05]  /*0680*/  EXIT ;  /* 0x000000000000794d */ /* 0x000fea0003800000 */
.L_x_0:
[----:B------:R-:W-:-:S00]  /*0690*/  BRA `(.L_x_0) ;  /* 0xfffffffc00fc7947 */ /* 0x000fc0000383ffff */
[----:B------:R-:W-:-:S00]  /*06a0*/  NOP ;  /* 0x0000000000007918 */ /* 0x000fc00000000000 */
        /* <DEDUP_REMOVED lines=13> */
.L_x_1:


//--------------------- .nv.global.init           --------------------------
	.section	.nv.global.init,"aw",@progbits
.nv.global.init:
	.type		_$_str,@object
	.size		_$_str,(_$_str_$_2 - _$_str)
_$_str:
        /*0000*/ 	.byte	0x5f, 0x5f, 0x43, 0x55, 0x44, 0x41, 0x5f, 0x46, 0x54, 0x5a, 0x00
	.type		_$_str_$_2,@object
	.size		_$_str_$_2,(.L_1 - _$_str_$_2)
_$_str_$_2:
        /*000b*/ 	.byte	0x5f, 0x5f, 0x43, 0x55, 0x44, 0x41, 0x5f, 0x50, 0x52, 0x45, 0x43, 0x5f, 0x53, 0x51, 0x52, 0x54
        /*001b*/ 	.byte	0x00
.L_1:


//--------------------- .nv.shared.triton_poi_fused_clone_2 --------------------------
	.section	.nv.shared.triton_poi_fused_clone_2,"aw",@nobits
	.sectionflags	@""
	.align	16
	.zero		1024


//--------------------- .nv.constant0.triton_poi_fused_clone_2 --------------------------
	.section	.nv.constant0.triton_poi_fused_clone_2,"a",@progbits
	.sectionflags	@""
	.align	4
.nv.constant0.triton_poi_fused_clone_2:
	.zero		584
